	.headerflags	@"EF_CUDA_TEXMODE_UNIFIED EF_CUDA_64BIT_ADDRESS EF_CUDA_ACCELERATORS EF_CUDA_SM90 EF_CUDA_VIRTUAL_SM(EF_CUDA_SM90)"
	.elftype	@"ET_EXEC"


//--------------------- .nv.info                  --------------------------
	.section	.nv.info,"",@"SHT_CUDA_INFO"
	.align	4


	//----- nvinfo : EIATTR_REGCOUNT
	.align		4
        /*0000*/ 	.byte	0x04, 0x2f
        /*0002*/ 	.short	(.L_1 - .L_0)
	.align		4
.L_0:
        /*0004*/ 	.word	index@(triton_poi_fused_leaky_relu_reflection_pad1d_14)
        /*0008*/ 	.word	0x00000013


	//----- nvinfo : EIATTR_MIN_STACK_SIZE
	.align		4
.L_1:
        /*000c*/ 	.byte	0x04, 0x12
        /*000e*/ 	.short	(.L_3 - .L_2)
	.align		4
.L_2:
        /*0010*/ 	.word	index@(triton_poi_fused_leaky_relu_reflection_pad1d_14)
        /*0014*/ 	.word	0x00000000


	//----- nvinfo : EIATTR_FRAME_SIZE
	.align		4
.L_3:
        /*0018*/ 	.byte	0x04, 0x11
        /*001a*/ 	.short	(.L_5 - .L_4)
	.align		4
.L_4:
        /*001c*/ 	.word	index@(triton_poi_fused_leaky_relu_reflection_pad1d_14)
        /*0020*/ 	.word	0x00000000


	//----- nvinfo : EIATTR_MIN_STACK_SIZE
	.align		4
.L_5:
        /*0024*/ 	.byte	0x04, 0x12
        /*0026*/ 	.short	(.L_7 - .L_6)
	.align		4
.L_6:
        /*0028*/ 	.word	index@(triton_poi_fused_leaky_relu_reflection_pad1d_14)
        /*002c*/ 	.word	0x00000000
.L_7:


//--------------------- .nv.info.triton_poi_fused_leaky_relu_reflection_pad1d_14 --------------------------
	.section	.nv.info.triton_poi_fused_leaky_relu_reflection_pad1d_14,"",@"SHT_CUDA_INFO"
	.sectionflags	@""
	.align	4


	//----- nvinfo : EIATTR_CUDA_API_VERSION
	.align		4
        /*0000*/ 	.byte	0x04, 0x37
        /*0002*/ 	.short	(.L_9 - .L_8)
.L_8:
        /*0004*/ 	.word	0x0000007c


	//----- nvinfo : EIATTR_KPARAM_INFO
	.align		4
.L_9:
        /*0008*/ 	.byte	0x04, 0x17
        /*000a*/ 	.short	(.L_11 - .L_10)
.L_10:
        /*000c*/ 	.word	0x00000000
        /*0010*/ 	.short	0x0003
        /*0012*/ 	.short	0x0018
        /*0014*/ 	.byte	0x00, 0xf0, 0x11, 0x00


	//----- nvinfo : EIATTR_KPARAM_INFO
	.align		4
.L_11:
        /*0018*/ 	.byte	0x04, 0x17
        /*001a*/ 	.short	(.L_13 - .L_12)
.L_12:
        /*001c*/ 	.word	0x00000000
        /*0020*/ 	.short	0x0002
        /*0022*/ 	.short	0x0010
        /*0024*/ 	.byte	0x00, 0xf4, 0x21, 0x00


	//----- nvinfo : EIATTR_KPARAM_INFO
	.align		4
.L_13:
        /*0028*/ 	.byte	0x04, 0x17
        /*002a*/ 	.short	(.L_15 - .L_14)
.L_14:
        /*002c*/ 	.word	0x00000000
        /*0030*/ 	.short	0x0001
        /*0032*/ 	.short	0x0008
        /*0034*/ 	.byte	0x00, 0xf4, 0x21, 0x00


	//----- nvinfo : EIATTR_KPARAM_INFO
	.align		4
.L_15:
        /*0038*/ 	.byte	0x04, 0x17
        /*003a*/ 	.short	(.L_17 - .L_16)
.L_16:
        /*003c*/ 	.word	0x00000000
        /*0040*/ 	.short	0x0000
        /*0042*/ 	.short	0x0000
        /*0044*/ 	.byte	0x00, 0xf4, 0x21, 0x00


	//----- nvinfo : EIATTR_SPARSE_MMA_MASK
	.align		4
.L_17:
        /*0048*/ 	.byte	0x03, 0x50
        /*004a*/ 	.short	0x0000


	//----- nvinfo : EIATTR_MAXREG_COUNT
	.align		4
        /*004c*/ 	.byte	0x03, 0x1b
        /*004e*/ 	.short	0x00ff


	//----- nvinfo : EIATTR_EXIT_INSTR_OFFSETS
	.align		4
        /*0050*/ 	.byte	0x04, 0x1c
        /*0052*/ 	.short	(.L_19 - .L_18)


	//   ....[0]....
.L_18:
        /*0054*/ 	.word	0x00000330


	//   ....[1]....
        /*0058*/ 	.word	0x00000350


	//----- nvinfo : EIATTR_REQNTID
	.align		4
.L_19:
        /*005c*/ 	.byte	0x04, 0x10
        /*005e*/ 	.short	(.L_21 - .L_20)
.L_20:
        /*0060*/ 	.word	0x00000080
        /*0064*/ 	.word	0x00000001
        /*0068*/ 	.word	0x00000001


	//----- nvinfo : EIATTR_CBANK_PARAM_SIZE
	.align		4
.L_21:
        /*006c*/ 	.byte	0x03, 0x19
        /*006e*/ 	.short	0x001c


	//----- nvinfo : EIATTR_PARAM_CBANK
	.align		4
        /*0070*/ 	.byte	0x04, 0x0a
        /*0072*/ 	.short	(.L_23 - .L_22)
	.align		4
.L_22:
        /*0074*/ 	.word	index@(.nv.constant0.triton_poi_fused_leaky_relu_reflection_pad1d_14)
        /*0078*/ 	.short	0x0210
        /*007a*/ 	.short	0x001c


	//----- nvinfo : EIATTR_SW_WAR
	.align		4
.L_23:
        /*007c*/ 	.byte	0x04, 0x36
        /*007e*/ 	.short	(.L_25 - .L_24)
.L_24:
        /*0080*/ 	.word	0x00000008
.L_25:


//--------------------- .nv.callgraph             --------------------------
	.section	.nv.callgraph,"",@"SHT_CUDA_CALLGRAPH"
	.align	4
	.sectionentsize	8
	.align		4
        /*0000*/ 	.word	0x00000000
	.align		4
        /*0004*/ 	.word	0xffffffff
	.align		4
        /*0008*/ 	.word	0x00000000
	.align		4
        /*000c*/ 	.word	0xfffffffe
	.align		4
        /*0010*/ 	.word	0x00000000
	.align		4
        /*0014*/ 	.word	0xfffffffd
	.align		4
        /*0018*/ 	.word	0x00000000
	.align		4
        /*001c*/ 	.word	0xfffffffc


//--------------------- .text.triton_poi_fused_leaky_relu_reflection_pad1d_14 --------------------------
	.section	.text.triton_poi_fused_leaky_relu_reflection_pad1d_14,"ax",@progbits
	.align	128
        .global         triton_poi_fused_leaky_relu_reflection_pad1d_14
        .type           triton_poi_fused_leaky_relu_reflection_pad1d_14,@function
        .size           triton_poi_fused_leaky_relu_reflection_pad1d_14,(.L_x_1 - triton_poi_fused_leaky_relu_reflection_pad1d_14)
        .other          triton_poi_fused_leaky_relu_reflection_pad1d_14,@"STO_CUDA_ENTRY STV_DEFAULT"
triton_poi_fused_leaky_relu_reflection_pad1d_14:
.text.triton_poi_fused_leaky_relu_reflection_pad1d_14:
[----:B------:R-:W0:Y:S02]  /*0000*/  LDC R1, c[0x0][0x28] ;  /* 0x00000a00ff017b82 */ /* 0x000e240000000800 */
[----:B------:R-:W1:Y:S01]  /*0010*/  S2R R0, SR_TID.X ;  /* 0x0000000000007919 */ /* 0x000e620000002100 */
[----:B------:R-:W-:Y:S01]  /*0020*/  ULDC.64 UR4, c[0x0][0x210] ;  /* 0x0000840000047ab9 */ /* 0x000fe20000000a00 */
[----:B------:R-:W-:Y:S01]  /*0030*/  PRMT R16, RZ, 0x7610, R16 ;  /* 0x00007610ff107816 */ /* 0x000fe20000000010 */
[----:B------:R-:W2:Y:S01]  /*0040*/  S2R R3, SR_CTAID.X ;  /* 0x0000000000037919 */ /* 0x000ea20000002500 */
[----:B------:R-:W-:Y:S01]  /*0050*/  PRMT R12, RZ, 0x7610, R12 ;  /* 0x00007610ff0c7816 */ /* 0x000fe2000000000c */
[----:B-1----:R-:W-:-:S05]  /*0060*/  IMAD.SHL.U32 R0, R0, 0x2, RZ ;  /* 0x0000000200007824 */ /* 0x002fca00078e00ff */
[----:B------:R-:W-:-:S05]  /*0070*/  LOP3.LUT R0, R0, 0xfe, RZ, 0xc0, !PT ;  /* 0x000000fe00007812 */ /* 0x000fca00078ec0ff */
[----:B--2---:R-:W-:-:S04]  /*0080*/  IMAD R0, R3, 0x100, R0 ;  /* 0x0000010003007824 */ /* 0x004fc800078e0200 */
[C---:B------:R-:W-:Y:S01]  /*0090*/  VIADD R2, R0.reuse, 0x1 ;  /* 0x0000000100027836 */ /* 0x040fe20000000000 */
[C---:B------:R-:W-:Y:S01]  /*00a0*/  ISETP.GE.AND P0, PT, R0.reuse, 0x1020, PT ;  /* 0x000010200000780c */ /* 0x040fe20003f06270 */
[----:B------:R-:W-:-:S04]  /*00b0*/  IMAD.HI R3, R0, 0xfe03f81, RZ ;  /* 0x0fe03f8100037827 */ /* 0x000fc800078e02ff */
[----:B------:R-:W-:Y:S01]  /*00c0*/  IMAD.HI R5, R2, 0xfe03f81, RZ ;  /* 0x0fe03f8102057827 */ /* 0x000fe200078e02ff */
[----:B------:R-:W-:-:S04]  /*00d0*/  SHF.R.U32.HI R4, RZ, 0x1f, R3 ;  /* 0x0000001fff047819 */ /* 0x000fc80000011603 */
[----:B------:R-:W-:Y:S02]  /*00e0*/  SHF.R.U32.HI R6, RZ, 0x1f, R5 ;  /* 0x0000001fff067819 */ /* 0x000fe40000011605 */
[----:B------:R-:W-:Y:S02]  /*00f0*/  LEA.HI.SX32 R3, R3, R4, 0x1c ;  /* 0x0000000403037211 */ /* 0x000fe400078fe2ff */
[----:B------:R-:W-:-:S03]  /*0100*/  LEA.HI.SX32 R6, R5, R6, 0x1c ;  /* 0x0000000605067211 */ /* 0x000fc600078fe2ff */
[----:B------:R-:W-:Y:S02]  /*0110*/  IMAD R4, R3, 0x102, RZ ;  /* 0x0000010203047824 */ /* 0x000fe400078e02ff */
[----:B------:R-:W-:-:S03]  /*0120*/  IMAD R6, R6, 0x102, RZ ;  /* 0x0000010206067824 */ /* 0x000fc600078e02ff */
[----:B------:R-:W-:Y:S02]  /*0130*/  LOP3.LUT R5, RZ, R4, RZ, 0x33, !PT ;  /* 0x00000004ff057212 */ /* 0x000fe400078e33ff */
[----:B------:R-:W-:-:S03]  /*0140*/  LOP3.LUT R7, RZ, R6, RZ, 0x33, !PT ;  /* 0x00000006ff077212 */ /* 0x000fc600078e33ff */
[----:B------:R-:W-:Y:S02]  /*0150*/  IMAD.IADD R5, R0, 0x1, R5 ;  /* 0x0000000100057824 */ /* 0x000fe400078e0205 */
[----:B------:R-:W-:-:S03]  /*0160*/  IMAD.IADD R7, R2, 0x1, R7 ;  /* 0x0000000102077824 */ /* 0x000fc600078e0207 */
[----:B------:R-:W-:Y:S02]  /*0170*/  IABS R2, R5 ;  /* 0x0000000500027213 */ /* 0x000fe40000000000 */
[----:B------:R-:W-:-:S03]  /*0180*/  IABS R4, R7 ;  /* 0x0000000700047213 */ /* 0x000fc60000000000 */
[----:B------:R-:W-:Y:S02]  /*0190*/  VIADD R2, R2, 0xffffff01 ;  /* 0xffffff0102027836 */ /* 0x000fe40000000000 */
[----:B------:R-:W-:-:S03]  /*01a0*/  VIADD R4, R4, 0xffffff01 ;  /* 0xffffff0104047836 */ /* 0x000fc60000000000 */
[----:B------:R-:W-:Y:S02]  /*01b0*/  IABS R11, R2 ;  /* 0x00000002000b7213 */ /* 0x000fe40000000000 */
[----:B------:R-:W-:Y:S02]  /*01c0*/  IABS R6, R4 ;  /* 0x0000000400067213 */ /* 0x000fe40000000000 */
[C---:B------:R-:W-:Y:S01]  /*01d0*/  LEA R2, R3.reuse, 0xff, 0x8 ;  /* 0x000000ff03027811 */ /* 0x040fe200078e40ff */
[----:B------:R-:W1:Y:S02]  /*01e0*/  LDC.64 R4, c[0x0][0x218] ;  /* 0x00008600ff047b82 */ /* 0x000e640000000a00 */
[----:B------:R-:W-:Y:S02]  /*01f0*/  IMAD R13, R3, 0x100, -R6 ;  /* 0x00000100030d7824 */ /* 0x000fe400078e0a06 */
[----:B------:R-:W-:-:S03]  /*0200*/  IMAD.IADD R11, R2, 0x1, -R11 ;  /* 0x00000001020b7824 */ /* 0x000fc600078e0a0b */
[----:B------:R-:W-:Y:S02]  /*0210*/  IADD3 R8, P2, R13, UR4, RZ ;  /* 0x000000040d087c10 */ /* 0x000fe4000ff5e0ff */
[----:B------:R-:W-:Y:S02]  /*0220*/  IADD3 R6, P1, R11, UR4, RZ ;  /* 0x000000040b067c10 */ /* 0x000fe4000ff3e0ff */
[----:B------:R-:W-:Y:S02]  /*0230*/  LEA.HI.X.SX32 R9, R13, UR5, 0x1, P2 ;  /* 0x000000050d097c11 */ /* 0x000fe400090f0eff */
[C---:B------:R-:W-:Y:S01]  /*0240*/  LEA.HI.X.SX32 R7, R11.reuse, UR5, 0x1, P1 ;  /* 0x000000050b077c11 */ /* 0x040fe200088f0eff */
[----:B------:R-:W-:Y:S02]  /*0250*/  ULDC.64 UR4, c[0x0][0x208] ;  /* 0x0000820000047ab9 */ /* 0x000fe40000000a00 */
[----:B------:R-:W2:Y:S04]  /*0260*/  @!P0 LDG.E.EL.U8 R12, desc[UR4][R8.64+0xff] ;  /* 0x0000ff04080c8981 */ /* 0x000ea8000c2e1100 */
[----:B------:R3:W4:Y:S01]  /*0270*/  @!P0 LDG.E.EL.U8 R16, desc[UR4][R6.64] ;  /* 0x0000000406108981 */ /* 0x000722000c2e1100 */
[----:B------:R-:W-:Y:S01]  /*0280*/  CS2R R14, SRZ ;  /* 0x00000000000e7805 */ /* 0x000fe2000001ff00 */
[----:B-1----:R-:W-:-:S02]  /*0290*/  IMAD.WIDE R2, R11, 0x4, R4 ;  /* 0x000000040b027825 */ /* 0x002fc400078e0204 */
[----:B------:R-:W3:Y:S02]  /*02a0*/  LDC.64 R10, c[0x0][0x220] ;  /* 0x00008800ff0a7b82 */ /* 0x000ee40000000a00 */
[----:B------:R-:W-:Y:S01]  /*02b0*/  IMAD.WIDE R4, R13, 0x4, R4 ;  /* 0x000000040d047825 */ /* 0x000fe200078e0204 */
[----:B------:R-:W5:Y:S04]  /*02c0*/  @!P0 LDG.E.EL R14, desc[UR4][R2.64] ;  /* 0x00000004020e8981 */ /* 0x000f68000c2e1900 */
[----:B------:R-:W5:Y:S01]  /*02d0*/  @!P0 LDG.E.EL R15, desc[UR4][R4.64+0x3fc] ;  /* 0x0003fc04040f8981 */ /* 0x000f62000c2e1900 */
[----:B---3--:R-:W-:Y:S01]  /*02e0*/  IMAD.WIDE R6, R0, 0x4, R10 ;  /* 0x0000000400067825 */ /* 0x008fe200078e020a */
[----:B--2---:R-:W-:Y:S02]  /*02f0*/  LOP3.LUT P2, RZ, R12, 0xff, RZ, 0xc0, !PT ;  /* 0x000000ff0cff7812 */ /* 0x004fe4000784c0ff */
[----:B----4-:R-:W-:-:S13]  /*0300*/  LOP3.LUT P1, RZ, R16, 0xff, RZ, 0xc0, !PT ;  /* 0x000000ff10ff7812 */ /* 0x010fda000782c0ff */
[----:B-----5:R-:W-:Y:S01]  /*0310*/  @!P1 FMUL R14, R14, 0.20000000298023223877 ;  /* 0x3e4ccccd0e0e9820 */ /* 0x020fe20000400000 */
[----:B------:R-:W-:Y:S01]  /*0320*/  @!P2 FMUL R15, R15, 0.20000000298023223877 ;  /* 0x3e4ccccd0f0fa820 */ /* 0x000fe20000400000 */
[----:B------:R-:W-:Y:S06]  /*0330*/  @P0 EXIT ;  /* 0x000000000000094d */ /* 0x000fec0003800000 */
[----:B------:R-:W-:Y:S01]  /*0340*/  STG.E.64 desc[UR4][R6.64], R14 ;  /* 0x0000000e06007986 */ /* 0x000fe2000c101b04 */
[----:B------:R-:W-:Y:S05]  /*0350*/  EXIT ;  /* 0x000000000000794d */ /* 0x000fea0003800000 */
.L_x_0:
[----:B------:R-:W-:-:S00]  /*0360*/  BRA `(.L_x_0) ;  /* 0xfffffffc00fc7947 */ /* 0x000fc0000383ffff */
[----:B------:R-:W-:-:S00]  /*0370*/  NOP ;  /* 0x0000000000007918 */ /* 0x000fc00000000000 */
        /* <DEDUP_REMOVED lines=8> */
.L_x_1:


//--------------------- .nv.constant0.triton_poi_fused_leaky_relu_reflection_pad1d_14 --------------------------
	.section	.nv.constant0.triton_poi_fused_leaky_relu_reflection_pad1d_14,"a",@progbits
	.sectionflags	@""
	.align	4
.nv.constant0.triton_poi_fused_leaky_relu_reflection_pad1d_14:
	.zero		556
